	.headerflags	@"EF_CUDA_TEXMODE_UNIFIED EF_CUDA_64BIT_ADDRESS EF_CUDA_SM86 EF_CUDA_VIRTUAL_SM(EF_CUDA_SM86)"
	.elftype	@"ET_EXEC"


//--------------------- .nv.info                  --------------------------
	.section	.nv.info,"",@"SHT_CUDA_INFO"
	.align	4


	//----- nvinfo : EIATTR_REGCOUNT
	.align		4
        /*0000*/ 	.byte	0x04, 0x2f
        /*0002*/ 	.short	(.L_3 - .L_2)
	.align		4
.L_2:
        /*0004*/ 	.word	index@(triton_)
        /*0008*/ 	.word	0x00000018


	//----- nvinfo : EIATTR_MIN_STACK_SIZE
	.align		4
.L_3:
        /*000c*/ 	.byte	0x04, 0x12
        /*000e*/ 	.short	(.L_5 - .L_4)
	.align		4
.L_4:
        /*0010*/ 	.word	index@(triton_)
        /*0014*/ 	.word	0x00000000


	//----- nvinfo : EIATTR_FRAME_SIZE
	.align		4
.L_5:
        /*0018*/ 	.byte	0x04, 0x11
        /*001a*/ 	.short	(.L_7 - .L_6)
	.align		4
.L_6:
        /*001c*/ 	.word	index@(triton_)
        /*0020*/ 	.word	0x00000000


	//----- nvinfo : EIATTR_MIN_STACK_SIZE
	.align		4
.L_7:
        /*0024*/ 	.byte	0x04, 0x12
        /*0026*/ 	.short	(.L_9 - .L_8)
	.align		4
.L_8:
        /*0028*/ 	.word	index@(triton_)
        /*002c*/ 	.word	0x00000000
.L_9:


//--------------------- .nv.info.triton_          --------------------------
	.section	.nv.info.triton_,"",@"SHT_CUDA_INFO"
	.sectionflags	@""
	.align	4


	//----- nvinfo : EIATTR_CUDA_API_VERSION
	.align		4
        /*0000*/ 	.byte	0x04, 0x37
        /*0002*/ 	.short	(.L_11 - .L_10)
.L_10:
        /*0004*/ 	.word	0x0000007c


	//----- nvinfo : EIATTR_SW2861232_WAR
	.align		4
.L_11:
        /*0008*/ 	.byte	0x01, 0x35
	.zero		2


	//----- nvinfo : EIATTR_PARAM_CBANK
	.align		4
        /*000c*/ 	.byte	0x04, 0x0a
        /*000e*/ 	.short	(.L_13 - .L_12)
	.align		4
.L_12:
        /*0010*/ 	.word	index@(.nv.constant0.triton_)
        /*0014*/ 	.short	0x0160
        /*0016*/ 	.short	0x0034


	//----- nvinfo : EIATTR_CBANK_PARAM_SIZE
	.align		4
.L_13:
        /*0018*/ 	.byte	0x03, 0x19
        /*001a*/ 	.short	0x0034


	//----- nvinfo : EIATTR_KPARAM_INFO
	.align		4
        /*001c*/ 	.byte	0x04, 0x17
        /*001e*/ 	.short	(.L_15 - .L_14)
.L_14:
        /*0020*/ 	.word	0x00000000
        /*0024*/ 	.short	0x0006
        /*0026*/ 	.short	0x0030
        /*0028*/ 	.byte	0x00, 0xf0, 0x11, 0x00


	//----- nvinfo : EIATTR_KPARAM_INFO
	.align		4
.L_15:
        /*002c*/ 	.byte	0x04, 0x17
        /*002e*/ 	.short	(.L_17 - .L_16)
.L_16:
        /*0030*/ 	.word	0x00000000
        /*0034*/ 	.short	0x0005
        /*0036*/ 	.short	0x0028
        /*0038*/ 	.byte	0x00, 0xf0, 0x21, 0x00


	//----- nvinfo : EIATTR_KPARAM_INFO
	.align		4
.L_17:
        /*003c*/ 	.byte	0x04, 0x17
        /*003e*/ 	.short	(.L_19 - .L_18)
.L_18:
        /*0040*/ 	.word	0x00000000
        /*0044*/ 	.short	0x0004
        /*0046*/ 	.short	0x0020
        /*0048*/ 	.byte	0x00, 0xf0, 0x21, 0x00


	//----- nvinfo : EIATTR_KPARAM_INFO
	.align		4
.L_19:
        /*004c*/ 	.byte	0x04, 0x17
        /*004e*/ 	.short	(.L_21 - .L_20)
.L_20:
        /*0050*/ 	.word	0x00000000
        /*0054*/ 	.short	0x0003
        /*0056*/ 	.short	0x0018
        /*0058*/ 	.byte	0x00, 0xf0, 0x21, 0x00


	//----- nvinfo : EIATTR_KPARAM_INFO
	.align		4
.L_21:
        /*005c*/ 	.byte	0x04, 0x17
        /*005e*/ 	.short	(.L_23 - .L_22)
.L_22:
        /*0060*/ 	.word	0x00000000
        /*0064*/ 	.short	0x0002
        /*0066*/ 	.short	0x0010
        /*0068*/ 	.byte	0x00, 0xf0, 0x21, 0x00


	//----- nvinfo : EIATTR_KPARAM_INFO
	.align		4
.L_23:
        /*006c*/ 	.byte	0x04, 0x17
        /*006e*/ 	.short	(.L_25 - .L_24)
.L_24:
        /*0070*/ 	.word	0x00000000
        /*0074*/ 	.short	0x0001
        /*0076*/ 	.short	0x0008
        /*0078*/ 	.byte	0x00, 0xf0, 0x21, 0x00


	//----- nvinfo : EIATTR_KPARAM_INFO
	.align		4
.L_25:
        /*007c*/ 	.byte	0x04, 0x17
        /*007e*/ 	.short	(.L_27 - .L_26)
.L_26:
        /*0080*/ 	.word	0x00000000
        /*0084*/ 	.short	0x0000
        /*0086*/ 	.short	0x0000
        /*0088*/ 	.byte	0x00, 0xf0, 0x21, 0x00


	//----- nvinfo : EIATTR_MAXREG_COUNT
	.align		4
.L_27:
        /*008c*/ 	.byte	0x03, 0x1b
        /*008e*/ 	.short	0x00ff


	//----- nvinfo : EIATTR_EXIT_INSTR_OFFSETS
	.align		4
        /*0090*/ 	.byte	0x04, 0x1c
        /*0092*/ 	.short	(.L_29 - .L_28)


	//   ....[0]....
.L_28:
        /*0094*/ 	.word	0x000003d0


	//   ....[1]....
        /*0098*/ 	.word	0x000003f0


	//----- nvinfo : EIATTR_REQNTID
	.align		4
.L_29:
        /*009c*/ 	.byte	0x04, 0x10
        /*009e*/ 	.short	(.L_31 - .L_30)
.L_30:
        /*00a0*/ 	.word	0x00000080
        /*00a4*/ 	.word	0x00000001
        /*00a8*/ 	.word	0x00000001
.L_31:


//--------------------- .nv.callgraph             --------------------------
	.section	.nv.callgraph,"",@"SHT_CUDA_CALLGRAPH"
	.align	4
	.sectionentsize	8
	.align		4
        /*0000*/ 	.word	0x00000000
	.align		4
        /*0004*/ 	.word	0xffffffff
	.align		4
        /*0008*/ 	.word	0x00000000
	.align		4
        /*000c*/ 	.word	0xfffffffe
	.align		4
        /*0010*/ 	.word	0x00000000
	.align		4
        /*0014*/ 	.word	0xfffffffd
	.align		4
        /*0018*/ 	.word	0x00000000
	.align		4
        /*001c*/ 	.word	0xfffffffc


//--------------------- .nv.rel.action            --------------------------
	.section	.nv.rel.action,"",@"SHT_CUDA_RELOCINFO"
	.align	8
	.sectionentsize	8
        /*0000*/ 	.byte	0x73, 0x00, 0x00, 0x00, 0x00, 0x00, 0x00, 0x00, 0x00, 0x00, 0x00, 0x11, 0x25, 0x00, 0x05, 0x36


//--------------------- .nv.constant4             --------------------------
	.section	.nv.constant4,"a",@progbits
	.align	8
	.align		8
.nv.constant4:
        /*0000*/ 	.dword	_$_str
	.align		8
        /*0008*/ 	.dword	_$_str_$_2


//--------------------- .nv.constant0.triton_     --------------------------
	.section	.nv.constant0.triton_,"a",@progbits
	.sectionflags	@""
	.align	4
.nv.constant0.triton_:
	.zero		404


//--------------------- .text.triton_             --------------------------
	.section	.text.triton_,"ax",@progbits
	.sectioninfo	@"SHI_REGISTERS=24"
	.align	128
        .global         triton_
        .type           triton_,@function
        .size           triton_,(.L_x_1 - triton_)
        .other          triton_,@"STO_CUDA_ENTRY STV_DEFAULT"
triton_:
.text.triton_:
[----:B------:R-:W-:Y:S02]  /*0000*/  MOV R1, c[0x0][0x28] ;  /* 0x00000a0000017a02 */ /* 0x000fe40000000f00 */
[----:B------:R-:W0:Y:S01]  /*0010*/  S2R R0, SR_TID.X ;  /* 0x0000000000007919 */ /* 0x000e220000002100 */
[----:B------:R-:W-:Y:S01]  /*0020*/  MOV R11, 0x4 ;  /* 0x00000004000b7802 */ /* 0x000fe20000000f00 */
[----:B------:R-:W-:Y:S01]  /*0030*/  CS2R R20, SRZ ;  /* 0x0000000000147805 */ /* 0x000fe2000001ff00 */
[----:B------:R-:W-:Y:S01]  /*0040*/  ULDC.64 UR4, c[0x0][0x118] ;  /* 0x0000460000047ab9 */ /* 0x000fe20000000a00 */
[----:B------:R-:W1:Y:S01]  /*0050*/  S2R R5, SR_CTAID.X ;  /* 0x0000000000057919 */ /* 0x000e620000002500 */
[----:B0-----:R-:W-:Y:S02]  /*0060*/  SHF.L.U32 R0, R0, 0x1, RZ ;  /* 0x0000000100007819 */ /* 0x001fe400000006ff */
[----:B-1----:R-:W-:Y:S02]  /*0070*/  SHF.R.S32.HI R3, RZ, 0x17, R5 ;  /* 0x00000017ff037819 */ /* 0x002fe40000011405 */
[----:B------:R-:W-:Y:S02]  /*0080*/  LOP3.LUT R0, R0, 0xfe, RZ, 0xc0, !PT ;  /* 0x000000fe00007812 */ /* 0x000fe400078ec0ff */
[----:B------:R-:W-:-:S02]  /*0090*/  SGXT R3, R3, 0x1 ;  /* 0x000000010303781a */ /* 0x000fc40000000200 */
[----:B------:R-:W-:-:S04]  /*00a0*/  LEA R0, R5, R0, 0x8 ;  /* 0x0000000005007211 */ /* 0x000fc800078e40ff */
[----:B------:R-:W-:Y:S02]  /*00b0*/  LEA.HI R3, R3, R0, RZ, 0x8 ;  /* 0x0000000003037211 */ /* 0x000fe400078f40ff */
[----:B------:R-:W-:Y:S02]  /*00c0*/  ISETP.GE.AND P0, PT, R0, 0xc400, PT ;  /* 0x0000c4000000780c */ /* 0x000fe40003f06270 */
[----:B------:R-:W-:-:S04]  /*00d0*/  LOP3.LUT R3, R3, 0xffffff00, RZ, 0xc0, !PT ;  /* 0xffffff0003037812 */ /* 0x000fc800078ec0ff */
[----:B------:R-:W-:-:S05]  /*00e0*/  IADD3 R18, R0, -R3, RZ ;  /* 0x8000000300127210 */ /* 0x000fca0007ffe0ff */
[----:B------:R-:W-:-:S05]  /*00f0*/  IMAD.WIDE R6, R18, R11, c[0x0][0x170] ;  /* 0x00005c0012067625 */ /* 0x000fca00078e020b */
[----:B------:R0:W2:Y:S01]  /*0100*/  @!P0 LDG.E.EL.64 R20, [R6.64] ;  /* 0x0000000406148981 */ /* 0x0000a2000c2e1b00 */
[----:B------:R-:W-:Y:S01]  /*0110*/  CS2R R4, SRZ ;  /* 0x0000000000047805 */ /* 0x000fe2000001ff00 */
[----:B------:R-:W-:Y:S01]  /*0120*/  CS2R R2, SRZ ;  /* 0x0000000000027805 */ /* 0x000fe2000001ff00 */
[----:B------:R-:W-:-:S04]  /*0130*/  IMAD.WIDE R12, R0, R11, c[0x0][0x160] ;  /* 0x00005800000c7625 */ /* 0x000fc800078e020b */
[----:B------:R-:W-:Y:S01]  /*0140*/  IMAD.WIDE R14, R18, R11, c[0x0][0x168] ;  /* 0x00005a00120e7625 */ /* 0x000fe200078e020b */
[----:B------:R1:W3:Y:S01]  /*0150*/  @!P0 LDG.E.64 R4, [R12.64] ;  /* 0x000000040c048981 */ /* 0x0002e2000c1e1b00 */
[----:B------:R-:W-:-:S03]  /*0160*/  CS2R R8, SRZ ;  /* 0x0000000000087805 */ /* 0x000fc6000001ff00 */
[----:B------:R4:W3:Y:S01]  /*0170*/  @!P0 LDG.E.EL.64 R2, [R14.64] ;  /* 0x000000040e028981 */ /* 0x0008e2000c2e1b00 */
[----:B0-----:R-:W-:Y:S01]  /*0180*/  CS2R R6, SRZ ;  /* 0x0000000000067805 */ /* 0x001fe2000001ff00 */
[----:B------:R-:W-:-:S04]  /*0190*/  IMAD.WIDE R16, R18, R11, c[0x0][0x178] ;  /* 0x00005e0012107625 */ /* 0x000fc800078e020b */
[----:B------:R-:W-:Y:S01]  /*01a0*/  IMAD.WIDE R18, R18, R11, c[0x0][0x180] ;  /* 0x0000600012127625 */ /* 0x000fe200078e020b */
[----:B------:R-:W5:Y:S04]  /*01b0*/  @!P0 LDG.E.EL.64 R8, [R16.64] ;  /* 0x0000000410088981 */ /* 0x000f68000c2e1b00 */
[----:B------:R-:W5:Y:S01]  /*01c0*/  @!P0 LDG.E.EL.64 R6, [R18.64] ;  /* 0x0000000412068981 */ /* 0x000f62000c2e1b00 */
[----:B----4-:R-:W-:Y:S01]  /*01d0*/  MOV R15, 0x3e800000 ;  /* 0x3e800000000f7802 */ /* 0x010fe20000000f00 */
[----:B--2---:R-:W-:Y:S01]  /*01e0*/  FADD R20, R20, 9.9999997473787516356e-06 ;  /* 0x3727c5ac14147421 */ /* 0x004fe20000000000 */
[----:B------:R-:W-:-:S03]  /*01f0*/  FADD R21, R21, 9.9999997473787516356e-06 ;  /* 0x3727c5ac15157421 */ /* 0x000fc60000000000 */
[----:B------:R-:W0:Y:S08]  /*0200*/  MUFU.SQRT R10, R20 ;  /* 0x00000014000a7308 */ /* 0x000e300000002000 */
[----:B-1----:R-:W1:Y:S01]  /*0210*/  MUFU.SQRT R12, R21 ;  /* 0x00000015000c7308 */ /* 0x002e620000002000 */
[----:B---3--:R-:W-:Y:S01]  /*0220*/  FADD R2, -R2, R4 ;  /* 0x0000000402027221 */ /* 0x008fe20000000100 */
[----:B------:R-:W-:Y:S01]  /*0230*/  FADD R3, -R3, R5 ;  /* 0x0000000503037221 */ /* 0x000fe20000000100 */
[----:B0-----:R-:W-:-:S02]  /*0240*/  FSETP.GT.AND P1, PT, R10, 8.50705917302346158658e+37, PT ;  /* 0x7e8000000a00780b */ /* 0x001fc40003f24000 */
[----:B------:R-:W-:Y:S02]  /*0250*/  FSETP.GEU.AND P3, PT, R10, 1.175494350822287508e-38, PT ;  /* 0x008000000a00780b */ /* 0x000fe40003f6e000 */
[C---:B------:R-:W-:Y:S02]  /*0260*/  FSEL R13, R15.reuse, 1, P1 ;  /* 0x3f8000000f0d7808 */ /* 0x040fe40000800000 */
[C---:B-1----:R-:W-:Y:S02]  /*0270*/  FSETP.GT.AND P2, PT, R12.reuse, 8.50705917302346158658e+37, PT ;  /* 0x7e8000000c00780b */ /* 0x042fe40003f44000 */
[----:B------:R-:W-:Y:S02]  /*0280*/  FSETP.GEU.AND P4, PT, R12, 1.175494350822287508e-38, PT ;  /* 0x008000000c00780b */ /* 0x000fe40003f8e000 */
[----:B------:R-:W-:-:S03]  /*0290*/  FSEL R15, R15, 1, P2 ;  /* 0x3f8000000f0f7808 */ /* 0x000fc60001000000 */
[----:B------:R-:W-:Y:S02]  /*02a0*/  @P1 FMUL R10, R10, 0.25 ;  /* 0x3e8000000a0a1820 */ /* 0x000fe40000400000 */
[----:B------:R-:W-:Y:S02]  /*02b0*/  @!P3 FMUL R13, R13, 16777216 ;  /* 0x4b8000000d0db820 */ /* 0x000fe40000400000 */
[----:B------:R-:W-:Y:S02]  /*02c0*/  @!P3 FMUL R10, R10, 16777216 ;  /* 0x4b8000000a0ab820 */ /* 0x000fe40000400000 */
[----:B------:R-:W-:-:S04]  /*02d0*/  @P2 FMUL R12, R12, 0.25 ;  /* 0x3e8000000c0c2820 */ /* 0x000fc80000400000 */
[----:B------:R-:W0:Y:S01]  /*02e0*/  MUFU.RCP R10, R10 ;  /* 0x0000000a000a7308 */ /* 0x000e220000001000 */
[----:B------:R-:W-:Y:S01]  /*02f0*/  @!P4 FMUL R15, R15, 16777216 ;  /* 0x4b8000000f0fc820 */ /* 0x000fe20000400000 */
[----:B------:R-:W-:-:S06]  /*0300*/  @!P4 FMUL R12, R12, 16777216 ;  /* 0x4b8000000c0cc820 */ /* 0x000fcc0000400000 */
[----:B------:R-:W1:Y:S01]  /*0310*/  MUFU.RCP R12, R12 ;  /* 0x0000000c000c7308 */ /* 0x000e620000001000 */
[----:B0-----:R-:W-:-:S04]  /*0320*/  FMUL R13, R10, R13 ;  /* 0x0000000d0a0d7220 */ /* 0x001fc80000400000 */
[----:B------:R-:W-:Y:S01]  /*0330*/  FMUL R13, R2, R13 ;  /* 0x0000000d020d7220 */ /* 0x000fe20000400000 */
[----:B-1----:R-:W-:-:S03]  /*0340*/  FMUL R4, R12, R15 ;  /* 0x0000000f0c047220 */ /* 0x002fc60000400000 */
[----:B-----5:R-:W-:Y:S01]  /*0350*/  FFMA R6, R13, R8, R6 ;  /* 0x000000080d067223 */ /* 0x020fe20000000006 */
[----:B------:R-:W-:Y:S01]  /*0360*/  FMUL R4, R3, R4 ;  /* 0x0000000403047220 */ /* 0x000fe20000400000 */
[----:B------:R-:W-:-:S03]  /*0370*/  IMAD.WIDE R2, R0, R11, c[0x0][0x188] ;  /* 0x0000620000027625 */ /* 0x000fc600078e020b */
[----:B------:R-:W-:Y:S01]  /*0380*/  FSETP.GEU.AND P1, PT, R6, RZ, PT ;  /* 0x000000ff0600720b */ /* 0x000fe20003f2e000 */
[----:B------:R-:W-:-:S03]  /*0390*/  FFMA R4, R4, R9, R7 ;  /* 0x0000000904047223 */ /* 0x000fc60000000007 */
[----:B------:R-:W-:Y:S02]  /*03a0*/  FSEL R6, R6, RZ, P1 ;  /* 0x000000ff06067208 */ /* 0x000fe40000800000 */
[----:B------:R-:W-:-:S04]  /*03b0*/  FSETP.GEU.AND P2, PT, R4, RZ, PT ;  /* 0x000000ff0400720b */ /* 0x000fc80003f4e000 */
[----:B------:R-:W-:Y:S01]  /*03c0*/  FSEL R7, R4, RZ, P2 ;  /* 0x000000ff04077208 */ /* 0x000fe20001000000 */
[----:B------:R-:W-:Y:S08]  /*03d0*/  @P0 EXIT ;  /* 0x000000000000094d */ /* 0x000ff00003800000 */
[----:B------:R-:W-:Y:S01]  /*03e0*/  STG.E.64 [R2.64], R6 ;  /* 0x0000000602007986 */ /* 0x000fe2000c101b04 */
[----:B------:R-:W-:Y:S05]  /*03f0*/  EXIT ;  /* 0x000000000000794d */ /* 0x000fea0003800000 */
.L_x_0:
[----:B------:R-:W-:-:S00]  /*0400*/  BRA `(.L_x_0) ;  /* 0xfffffff000007947 */ /* 0x000fc0000383ffff */
[----:B------:R-:W-:-:S00]  /*0410*/  NOP ;  /* 0x0000000000007918 */ /* 0x000fc00000000000 */
        /* <DEDUP_REMOVED lines=14> */
.L_x_1:


//--------------------- .nv.global.init           --------------------------
	.section	.nv.global.init,"aw",@progbits
.nv.global.init:
	.type		_$_str,@object
	.size		_$_str,(_$_str_$_2 - _$_str)
_$_str:
        /*0000*/ 	.byte	0x5f, 0x5f, 0x43, 0x55, 0x44, 0x41, 0x5f, 0x46, 0x54, 0x5a, 0x00
	.type		_$_str_$_2,@object
	.size		_$_str_$_2,(.L_1 - _$_str_$_2)
_$_str_$_2:
        /*000b*/ 	.byte	0x5f, 0x5f, 0x43, 0x55, 0x44, 0x41, 0x5f, 0x50, 0x52, 0x45, 0x43, 0x5f, 0x53, 0x51, 0x52, 0x54
        /*001b*/ 	.byte	0x00
.L_1:
